//
// Generated by NVIDIA NVVM Compiler
//
// Compiler Build ID: CL-36424714
// Cuda compilation tools, release 13.0, V13.0.88
// Based on NVVM 20.0.0
//

.version 9.0
.target sm_100
.address_size 64

	// .globl	cu_vector_add

.visible .entry cu_vector_add(
	.param .u64 .ptr .align 1 cu_vector_add_param_0,
	.param .u64 .ptr .align 1 cu_vector_add_param_1,
	.param .u64 .ptr .align 1 cu_vector_add_param_2,
	.param .u64 cu_vector_add_param_3
)
{
	.reg .pred 	%p<3>;
	.reg .b32 	%r<7>;
	.reg .b32 	%f<4>;
	.reg .b64 	%rd<17>;

	ld.param.u64 	%rd8, [cu_vector_add_param_0];
	ld.param.u64 	%rd9, [cu_vector_add_param_1];
	ld.param.u64 	%rd10, [cu_vector_add_param_2];
	ld.param.u64 	%rd11, [cu_vector_add_param_3];
	mov.u32 	%r2, %tid.x;
	mov.u32 	%r3, %ntid.x;
	mov.u32 	%r4, %ctaid.x;
	mad.lo.s32 	%r5, %r3, %r4, %r2;
	cvt.u64.u32 	%rd16, %r5;
	mov.u32 	%r6, %nctaid.x;
	mul.lo.s32 	%r1, %r3, %r6;
	setp.le.u64 	%p1, %rd11, %rd16;
	@%p1 bra 	$L__BB0_3;
	cvt.u64.u32 	%rd2, %r1;
	cvta.to.global.u64 	%rd3, %rd8;
	cvta.to.global.u64 	%rd4, %rd9;
	cvta.to.global.u64 	%rd5, %rd10;
$L__BB0_2:
	shl.b64 	%rd12, %rd16, 2;
	add.s64 	%rd13, %rd3, %rd12;
	ld.global.f32 	%f1, [%rd13];
	add.s64 	%rd14, %rd4, %rd12;
	ld.global.f32 	%f2, [%rd14];
	add.f32 	%f3, %f1, %f2;
	add.s64 	%rd15, %rd5, %rd12;
	st.global.f32 	[%rd15], %f3;
	add.s64 	%rd16, %rd16, %rd2;
	setp.lt.u64 	%p2, %rd16, %rd11;
	@%p2 bra 	$L__BB0_2;
$L__BB0_3:
	ret;

}
	// .globl	cu_vector_sub
.visible .entry cu_vector_sub(
	.param .u64 .ptr .align 1 cu_vector_sub_param_0,
	.param .u64 .ptr .align 1 cu_vector_sub_param_1,
	.param .u64 .ptr .align 1 cu_vector_sub_param_2,
	.param .u64 cu_vector_sub_param_3
)
{
	.reg .pred 	%p<3>;
	.reg .b32 	%r<7>;
	.reg .b32 	%f<4>;
	.reg .b64 	%rd<17>;

	ld.param.u64 	%rd8, [cu_vector_sub_param_0];
	ld.param.u64 	%rd9, [cu_vector_sub_param_1];
	ld.param.u64 	%rd10, [cu_vector_sub_param_2];
	ld.param.u64 	%rd11, [cu_vector_sub_param_3];
	mov.u32 	%r2, %tid.x;
	mov.u32 	%r3, %ntid.x;
	mov.u32 	%r4, %ctaid.x;
	mad.lo.s32 	%r5, %r3, %r4, %r2;
	cvt.u64.u32 	%rd16, %r5;
	mov.u32 	%r6, %nctaid.x;
	mul.lo.s32 	%r1, %r3, %r6;
	setp.le.u64 	%p1, %rd11, %rd16;
	@%p1 bra 	$L__BB1_3;
	cvt.u64.u32 	%rd2, %r1;
	cvta.to.global.u64 	%rd3, %rd8;
	cvta.to.global.u64 	%rd4, %rd9;
	cvta.to.global.u64 	%rd5, %rd10;
$L__BB1_2:
	shl.b64 	%rd12, %rd16, 2;
	add.s64 	%rd13, %rd3, %rd12;
	ld.global.f32 	%f1, [%rd13];
	add.s64 	%rd14, %rd4, %rd12;
	ld.global.f32 	%f2, [%rd14];
	sub.f32 	%f3, %f1, %f2;
	add.s64 	%rd15, %rd5, %rd12;
	st.global.f32 	[%rd15], %f3;
	add.s64 	%rd16, %rd16, %rd2;
	setp.lt.u64 	%p2, %rd16, %rd11;
	@%p2 bra 	$L__BB1_2;
$L__BB1_3:
	ret;

}
	// .globl	cu_vector_mul_scalar
.visible .entry cu_vector_mul_scalar(
	.param .u64 .ptr .align 1 cu_vector_mul_scalar_param_0,
	.param .f32 cu_vector_mul_scalar_param_1,
	.param .u64 .ptr .align 1 cu_vector_mul_scalar_param_2,
	.param .u64 cu_vector_mul_scalar_param_3
)
{
	.reg .pred 	%p<3>;
	.reg .b32 	%r<7>;
	.reg .b32 	%f<4>;
	.reg .b64 	%rd<14>;

	ld.param.u64 	%rd7, [cu_vector_mul_scalar_param_0];
	ld.param.f32 	%f1, [cu_vector_mul_scalar_param_1];
	ld.param.u64 	%rd8, [cu_vector_mul_scalar_param_2];
	ld.param.u64 	%rd9, [cu_vector_mul_scalar_param_3];
	mov.u32 	%r2, %tid.x;
	mov.u32 	%r3, %ntid.x;
	mov.u32 	%r4, %ctaid.x;
	mad.lo.s32 	%r5, %r3, %r4, %r2;
	cvt.u64.u32 	%rd13, %r5;
	mov.u32 	%r6, %nctaid.x;
	mul.lo.s32 	%r1, %r3, %r6;
	setp.le.u64 	%p1, %rd9, %rd13;
	@%p1 bra 	$L__BB2_3;
	cvt.u64.u32 	%rd2, %r1;
	cvta.to.global.u64 	%rd3, %rd7;
	cvta.to.global.u64 	%rd4, %rd8;
$L__BB2_2:
	shl.b64 	%rd10, %rd13, 2;
	add.s64 	%rd11, %rd3, %rd10;
	ld.global.f32 	%f2, [%rd11];
	mul.f32 	%f3, %f1, %f2;
	add.s64 	%rd12, %rd4, %rd10;
	st.global.f32 	[%rd12], %f3;
	add.s64 	%rd13, %rd13, %rd2;
	setp.lt.u64 	%p2, %rd13, %rd9;
	@%p2 bra 	$L__BB2_2;
$L__BB2_3:
	ret;

}
	// .globl	cu_vector_mul_hadamard
.visible .entry cu_vector_mul_hadamard(
	.param .u64 .ptr .align 1 cu_vector_mul_hadamard_param_0,
	.param .u64 .ptr .align 1 cu_vector_mul_hadamard_param_1,
	.param .u64 cu_vector_mul_hadamard_param_2
)
{
	.reg .pred 	%p<3>;
	.reg .b32 	%r<7>;
	.reg .b32 	%f<4>;
	.reg .b64 	%rd<14>;

	ld.param.u64 	%rd7, [cu_vector_mul_hadamard_param_0];
	ld.param.u64 	%rd8, [cu_vector_mul_hadamard_param_1];
	ld.param.u64 	%rd9, [cu_vector_mul_hadamard_param_2];
	mov.u32 	%r2, %tid.x;
	mov.u32 	%r3, %ntid.x;
	mov.u32 	%r4, %ctaid.x;
	mad.lo.s32 	%r5, %r3, %r4, %r2;
	cvt.u64.u32 	%rd13, %r5;
	mov.u32 	%r6, %nctaid.x;
	mul.lo.s32 	%r1, %r3, %r6;
	setp.le.u64 	%p1, %rd9, %rd13;
	@%p1 bra 	$L__BB3_3;
	cvt.u64.u32 	%rd2, %r1;
	cvta.to.global.u64 	%rd3, %rd8;
	cvta.to.global.u64 	%rd4, %rd7;
$L__BB3_2:
	shl.b64 	%rd10, %rd13, 2;
	add.s64 	%rd11, %rd3, %rd10;
	ld.global.f32 	%f1, [%rd11];
	add.s64 	%rd12, %rd4, %rd10;
	ld.global.f32 	%f2, [%rd12];
	mul.f32 	%f3, %f1, %f2;
	st.global.f32 	[%rd12], %f3;
	add.s64 	%rd13, %rd13, %rd2;
	setp.lt.u64 	%p2, %rd13, %rd9;
	@%p2 bra 	$L__BB3_2;
$L__BB3_3:
	ret;

}
	// .globl	cu_mat_transpose
.visible .entry cu_mat_transpose(
	.param .u64 .ptr .align 1 cu_mat_transpose_param_0,
	.param .u64 .ptr .align 1 cu_mat_transpose_param_1,
	.param .u64 cu_mat_transpose_param_2,
	.param .u64 cu_mat_transpose_param_3
)
{
	.reg .pred 	%p<4>;
	.reg .b32 	%r<12>;
	.reg .b32 	%f<2>;
	.reg .b64 	%rd<29>;

	ld.param.u64 	%rd16, [cu_mat_transpose_param_0];
	ld.param.u64 	%rd17, [cu_mat_transpose_param_1];
	ld.param.u64 	%rd14, [cu_mat_transpose_param_2];
	ld.param.u64 	%rd15, [cu_mat_transpose_param_3];
	cvta.to.global.u64 	%rd1, %rd17;
	cvta.to.global.u64 	%rd2, %rd16;
	mov.u32 	%r1, %ntid.x;
	mov.u32 	%r2, %nctaid.x;
	mul.lo.s32 	%r3, %r1, %r2;
	cvt.u64.u32 	%rd3, %r3;
	mul.lo.s64 	%rd4, %rd15, %rd14;
	mov.u32 	%r4, %ctaid.x;
	mov.u32 	%r5, %tid.x;
	mad.lo.s32 	%r6, %r1, %r4, %r5;
	cvt.u64.u32 	%rd26, %r6;
	setp.le.u64 	%p1, %rd4, %rd26;
	@%p1 bra 	$L__BB4_5;
$L__BB4_1:
	or.b64  	%rd18, %rd26, %rd14;
	and.b64  	%rd19, %rd18, -4294967296;
	setp.ne.s64 	%p2, %rd19, 0;
	@%p2 bra 	$L__BB4_3;
	cvt.u32.u64 	%r7, %rd14;
	cvt.u32.u64 	%r8, %rd26;
	div.u32 	%r9, %r8, %r7;
	mul.lo.s32 	%r10, %r9, %r7;
	sub.s32 	%r11, %r8, %r10;
	cvt.u64.u32 	%rd27, %r9;
	cvt.u64.u32 	%rd28, %r11;
	bra.uni 	$L__BB4_4;
$L__BB4_3:
	div.u64 	%rd27, %rd26, %rd14;
	mul.lo.s64 	%rd20, %rd27, %rd14;
	sub.s64 	%rd28, %rd26, %rd20;
$L__BB4_4:
	mad.lo.s64 	%rd21, %rd28, %rd15, %rd27;
	shl.b64 	%rd22, %rd21, 2;
	add.s64 	%rd23, %rd2, %rd22;
	ld.global.f32 	%f1, [%rd23];
	shl.b64 	%rd24, %rd26, 2;
	add.s64 	%rd25, %rd1, %rd24;
	st.global.f32 	[%rd25], %f1;
	add.s64 	%rd26, %rd26, %rd3;
	setp.lt.u64 	%p3, %rd26, %rd4;
	@%p3 bra 	$L__BB4_1;
$L__BB4_5:
	ret;

}
	// .globl	cu_mat_mul
.visible .entry cu_mat_mul(
	.param .u64 .ptr .align 1 cu_mat_mul_param_0,
	.param .u64 .ptr .align 1 cu_mat_mul_param_1,
	.param .u64 .ptr .align 1 cu_mat_mul_param_2,
	.param .u64 cu_mat_mul_param_3,
	.param .u64 cu_mat_mul_param_4,
	.param .u64 cu_mat_mul_param_5
)
{


	ret;

}


// ===== COMPILED SASS (sm_100) =====

	.target	sm_100

	.elftype	@"ET_EXEC"


//--------------------- .note.nv.tkinfo           --------------------------
	.section	.note.nv.tkinfo,"",@"SHT_NOTE"
	.sectionflags	@"SHF_NOTE_NV_TKINFO"
	.tkinfo
        /*0018*/ 	.word	0x00000002
        /*0030*/ 	.string	""
        /*0030*/ 	.string	"ptxas"
        /*0030*/ 	.string	"Cuda compilation tools, release 13.0, V13.0.88"
        /*0030*/ 	.string	"Build cuda_13.0.r13.0/compiler.36424714_0"
        /*0030*/ 	.string	"-arch sm_100 -m 64 "



//--------------------- .note.nv.cuinfo           --------------------------
	.section	.note.nv.cuinfo,"",@"SHT_NOTE"
	.sectionflags	@"SHF_NOTE_NV_CUINFO"
        /*0018*/ 	.short	0x0002
        /*001a*/ 	.short	0x0064
        /*001c*/ 	.short	0x0082
	.zero		2


//--------------------- .nv.info                  --------------------------
	.section	.nv.info,"",@"SHT_CUDA_INFO"
	.align	4


	//----- nvinfo : EIATTR_REGCOUNT
	.align		4
        /*0000*/ 	.byte	0x04, 0x2f
        /*0002*/ 	.short	(.L_1 - .L_0)
	.align		4
.L_0:
        /*0004*/ 	.word	index@(cu_vector_add)
        /*0008*/ 	.word	0x0000000e


	//----- nvinfo : EIATTR_FRAME_SIZE
	.align		4
.L_1:
        /*000c*/ 	.byte	0x04, 0x11
        /*000e*/ 	.short	(.L_3 - .L_2)
	.align		4
.L_2:
        /*0010*/ 	.word	index@(cu_vector_add)
        /*0014*/ 	.word	0x00000000


	//----- nvinfo : EIATTR_REGCOUNT
	.align		4
.L_3:
        /*0018*/ 	.byte	0x04, 0x2f
        /*001a*/ 	.short	(.L_5 - .L_4)
	.align		4
.L_4:
        /*001c*/ 	.word	index@(cu_vector_sub)
        /*0020*/ 	.word	0x0000000e


	//----- nvinfo : EIATTR_FRAME_SIZE
	.align		4
.L_5:
        /*0024*/ 	.byte	0x04, 0x11
        /*0026*/ 	.short	(.L_7 - .L_6)
	.align		4
.L_6:
        /*0028*/ 	.word	index@(cu_vector_sub)
        /*002c*/ 	.word	0x00000000


	//----- nvinfo : EIATTR_REGCOUNT
	.align		4
.L_7:
        /*0030*/ 	.byte	0x04, 0x2f
        /*0032*/ 	.short	(.L_9 - .L_8)
	.align		4
.L_8:
        /*0034*/ 	.word	index@(cu_vector_mul_scalar)
        /*0038*/ 	.word	0x0000000c


	//----- nvinfo : EIATTR_FRAME_SIZE
	.align		4
.L_9:
        /*003c*/ 	.byte	0x04, 0x11
        /*003e*/ 	.short	(.L_11 - .L_10)
	.align		4
.L_10:
        /*0040*/ 	.word	index@(cu_vector_mul_scalar)
        /*0044*/ 	.word	0x00000000


	//----- nvinfo : EIATTR_REGCOUNT
	.align		4
.L_11:
        /*0048*/ 	.byte	0x04, 0x2f
        /*004a*/ 	.short	(.L_13 - .L_12)
	.align		4
.L_12:
        /*004c*/ 	.word	index@(cu_vector_mul_hadamard)
        /*0050*/ 	.word	0x0000000c


	//----- nvinfo : EIATTR_FRAME_SIZE
	.align		4
.L_13:
        /*0054*/ 	.byte	0x04, 0x11
        /*0056*/ 	.short	(.L_15 - .L_14)
	.align		4
.L_14:
        /*0058*/ 	.word	index@(cu_vector_mul_hadamard)
        /*005c*/ 	.word	0x00000000


	//----- nvinfo : EIATTR_REGCOUNT
	.align		4
.L_15:
        /*0060*/ 	.byte	0x04, 0x2f
        /*0062*/ 	.short	(.L_17 - .L_16)
	.align		4
.L_16:
        /*0064*/ 	.word	index@(cu_mat_transpose)
        /*0068*/ 	.word	0x00000014


	//----- nvinfo : EIATTR_FRAME_SIZE
	.align		4
.L_17:
        /*006c*/ 	.byte	0x04, 0x11
        /*006e*/ 	.short	(.L_19 - .L_18)
	.align		4
.L_18:
        /*0070*/ 	.word	index@($__internal_0_$__cuda_sm20_div_u64)
        /*0074*/ 	.word	0x00000000


	//----- nvinfo : EIATTR_FRAME_SIZE
	.align		4
.L_19:
        /*0078*/ 	.byte	0x04, 0x11
        /*007a*/ 	.short	(.L_21 - .L_20)
	.align		4
.L_20:
        /*007c*/ 	.word	index@(cu_mat_transpose)
        /*0080*/ 	.word	0x00000000


	//----- nvinfo : EIATTR_REGCOUNT
	.align		4
.L_21:
        /*0084*/ 	.byte	0x04, 0x2f
        /*0086*/ 	.short	(.L_23 - .L_22)
	.align		4
.L_22:
        /*0088*/ 	.word	index@(cu_mat_mul)
        /*008c*/ 	.word	0x00000004


	//----- nvinfo : EIATTR_FRAME_SIZE
	.align		4
.L_23:
        /*0090*/ 	.byte	0x04, 0x11
        /*0092*/ 	.short	(.L_25 - .L_24)
	.align		4
.L_24:
        /*0094*/ 	.word	index@(cu_mat_mul)
        /*0098*/ 	.word	0x00000000


	//----- nvinfo : EIATTR_MIN_STACK_SIZE
	.align		4
.L_25:
        /*009c*/ 	.byte	0x04, 0x12
        /*009e*/ 	.short	(.L_27 - .L_26)
	.align		4
.L_26:
        /*00a0*/ 	.word	index@(cu_mat_mul)
        /*00a4*/ 	.word	0x00000000


	//----- nvinfo : EIATTR_MIN_STACK_SIZE
	.align		4
.L_27:
        /*00a8*/ 	.byte	0x04, 0x12
        /*00aa*/ 	.short	(.L_29 - .L_28)
	.align		4
.L_28:
        /*00ac*/ 	.word	index@(cu_mat_transpose)
        /*00b0*/ 	.word	0x00000000


	//----- nvinfo : EIATTR_MIN_STACK_SIZE
	.align		4
.L_29:
        /*00b4*/ 	.byte	0x04, 0x12
        /*00b6*/ 	.short	(.L_31 - .L_30)
	.align		4
.L_30:
        /*00b8*/ 	.word	index@(cu_vector_mul_hadamard)
        /*00bc*/ 	.word	0x00000000


	//----- nvinfo : EIATTR_MIN_STACK_SIZE
	.align		4
.L_31:
        /*00c0*/ 	.byte	0x04, 0x12
        /*00c2*/ 	.short	(.L_33 - .L_32)
	.align		4
.L_32:
        /*00c4*/ 	.word	index@(cu_vector_mul_scalar)
        /*00c8*/ 	.word	0x00000000


	//----- nvinfo : EIATTR_MIN_STACK_SIZE
	.align		4
.L_33:
        /*00cc*/ 	.byte	0x04, 0x12
        /*00ce*/ 	.short	(.L_35 - .L_34)
	.align		4
.L_34:
        /*00d0*/ 	.word	index@(cu_vector_sub)
        /*00d4*/ 	.word	0x00000000


	//----- nvinfo : EIATTR_MIN_STACK_SIZE
	.align		4
.L_35:
        /*00d8*/ 	.byte	0x04, 0x12
        /*00da*/ 	.short	(.L_37 - .L_36)
	.align		4
.L_36:
        /*00dc*/ 	.word	index@(cu_vector_add)
        /*00e0*/ 	.word	0x00000000
.L_37:


//--------------------- .nv.compat                --------------------------
	.section	.nv.compat,"",@"SHT_CUDA_COMPAT_INFO"
	.align	4
        /*0000*/ 	.byte	0x02, 0x09, 0x00, 0x00, 0x02, 0x02, 0x01, 0x00, 0x02, 0x05, 0x05, 0x00, 0x03, 0x07, 0x01, 0x01
        /*0010*/ 	.byte	0x02, 0x03, 0x00, 0x00, 0x02, 0x06, 0x01, 0x00, 0x04, 0x0b, 0x08, 0x00, 0x09, 0x00, 0x00, 0x00
        /*0020*/ 	.byte	0x00, 0x00, 0x00, 0x00


//--------------------- .nv.info.cu_mat_mul       --------------------------
	.section	.nv.info.cu_mat_mul,"",@"SHT_CUDA_INFO"
	.sectionflags	@""
	.align	4


	//----- nvinfo : EIATTR_CUDA_API_VERSION
	.align		4
        /*0000*/ 	.byte	0x04, 0x37
        /*0002*/ 	.short	(.L_39 - .L_38)
.L_38:
        /*0004*/ 	.word	0x00000082


	//----- nvinfo : EIATTR_KPARAM_INFO
	.align		4
.L_39:
        /*0008*/ 	.byte	0x04, 0x17
        /*000a*/ 	.short	(.L_41 - .L_40)
.L_40:
        /*000c*/ 	.word	0x00000000
        /*0010*/ 	.short	0x0005
        /*0012*/ 	.short	0x0028
        /*0014*/ 	.byte	0x00, 0xf0, 0x21, 0x00


	//----- nvinfo : EIATTR_KPARAM_INFO
	.align		4
.L_41:
        /*0018*/ 	.byte	0x04, 0x17
        /*001a*/ 	.short	(.L_43 - .L_42)
.L_42:
        /*001c*/ 	.word	0x00000000
        /*0020*/ 	.short	0x0004
        /*0022*/ 	.short	0x0020
        /*0024*/ 	.byte	0x00, 0xf0, 0x21, 0x00


	//----- nvinfo : EIATTR_KPARAM_INFO
	.align		4
.L_43:
        /*0028*/ 	.byte	0x04, 0x17
        /*002a*/ 	.short	(.L_45 - .L_44)
.L_44:
        /*002c*/ 	.word	0x00000000
        /*0030*/ 	.short	0x0003
        /*0032*/ 	.short	0x0018
        /*0034*/ 	.byte	0x00, 0xf0, 0x21, 0x00


	//----- nvinfo : EIATTR_KPARAM_INFO
	.align		4
.L_45:
        /*0038*/ 	.byte	0x04, 0x17
        /*003a*/ 	.short	(.L_47 - .L_46)
.L_46:
        /*003c*/ 	.word	0x00000000
        /*0040*/ 	.short	0x0002
        /*0042*/ 	.short	0x0010
        /*0044*/ 	.byte	0x00, 0xf5, 0x21, 0x00


	//----- nvinfo : EIATTR_KPARAM_INFO
	.align		4
.L_47:
        /*0048*/ 	.byte	0x04, 0x17
        /*004a*/ 	.short	(.L_49 - .L_48)
.L_48:
        /*004c*/ 	.word	0x00000000
        /*0050*/ 	.short	0x0001
        /*0052*/ 	.short	0x0008
        /*0054*/ 	.byte	0x00, 0xf5, 0x21, 0x00


	//----- nvinfo : EIATTR_KPARAM_INFO
	.align		4
.L_49:
        /*0058*/ 	.byte	0x04, 0x17
        /*005a*/ 	.short	(.L_51 - .L_50)
.L_50:
        /*005c*/ 	.word	0x00000000
        /*0060*/ 	.short	0x0000
        /*0062*/ 	.short	0x0000
        /*0064*/ 	.byte	0x00, 0xf5, 0x21, 0x00


	//----- nvinfo : EIATTR_SPARSE_MMA_MASK
	.align		4
.L_51:
        /*0068*/ 	.byte	0x03, 0x50
        /*006a*/ 	.short	0x0000


	//----- nvinfo : EIATTR_MAXREG_COUNT
	.align		4
        /*006c*/ 	.byte	0x03, 0x1b
        /*006e*/ 	.short	0x00ff


	//----- nvinfo : EIATTR_MERCURY_ISA_VERSION
	.align		4
        /*0070*/ 	.byte	0x03, 0x5f
        /*0072*/ 	.short	0x0101


	//----- nvinfo : EIATTR_VRC_CTA_INIT_COUNT
	.align		4
        /*0074*/ 	.byte	0x02, 0x4a
	.zero		1
	.zero		1


	//----- nvinfo : EIATTR_EXIT_INSTR_OFFSETS
	.align		4
        /*0078*/ 	.byte	0x04, 0x1c
        /*007a*/ 	.short	(.L_53 - .L_52)


	//   ....[0]....
.L_52:
        /*007c*/ 	.word	0x00000010


	//----- nvinfo : EIATTR_CBANK_PARAM_SIZE
	.align		4
.L_53:
        /*0080*/ 	.byte	0x03, 0x19
        /*0082*/ 	.short	0x0030


	//----- nvinfo : EIATTR_PARAM_CBANK
	.align		4
        /*0084*/ 	.byte	0x04, 0x0a
        /*0086*/ 	.short	(.L_55 - .L_54)
	.align		4
.L_54:
        /*0088*/ 	.word	index@(.nv.constant0.cu_mat_mul)
        /*008c*/ 	.short	0x0380
        /*008e*/ 	.short	0x0030


	//----- nvinfo : EIATTR_SW_WAR
	.align		4
.L_55:
        /*0090*/ 	.byte	0x04, 0x36
        /*0092*/ 	.short	(.L_57 - .L_56)
.L_56:
        /*0094*/ 	.word	0x00000008
.L_57:


//--------------------- .nv.info.cu_mat_transpose --------------------------
	.section	.nv.info.cu_mat_transpose,"",@"SHT_CUDA_INFO"
	.sectionflags	@""
	.align	4


	//----- nvinfo : EIATTR_CUDA_API_VERSION
	.align		4
        /*0000*/ 	.byte	0x04, 0x37
        /*0002*/ 	.short	(.L_59 - .L_58)
.L_58:
        /*0004*/ 	.word	0x00000082


	//----- nvinfo : EIATTR_KPARAM_INFO
	.align		4
.L_59:
        /*0008*/ 	.byte	0x04, 0x17
        /*000a*/ 	.short	(.L_61 - .L_60)
.L_60:
        /*000c*/ 	.word	0x00000000
        /*0010*/ 	.short	0x0003
        /*0012*/ 	.short	0x0018
        /*0014*/ 	.byte	0x00, 0xf0, 0x21, 0x00


	//----- nvinfo : EIATTR_KPARAM_INFO
	.align		4
.L_61:
        /*0018*/ 	.byte	0x04, 0x17
        /*001a*/ 	.short	(.L_63 - .L_62)
.L_62:
        /*001c*/ 	.word	0x00000000
        /*0020*/ 	.short	0x0002
        /*0022*/ 	.short	0x0010
        /*0024*/ 	.byte	0x00, 0xf0, 0x21, 0x00


	//----- nvinfo : EIATTR_KPARAM_INFO
	.align		4
.L_63:
        /*0028*/ 	.byte	0x04, 0x17
        /*002a*/ 	.short	(.L_65 - .L_64)
.L_64:
        /*002c*/ 	.word	0x00000000
        /*0030*/ 	.short	0x0001
        /*0032*/ 	.short	0x0008
        /*0034*/ 	.byte	0x00, 0xf5, 0x21, 0x00


	//----- nvinfo : EIATTR_KPARAM_INFO
	.align		4
.L_65:
        /*0038*/ 	.byte	0x04, 0x17
        /*003a*/ 	.short	(.L_67 - .L_66)
.L_66:
        /*003c*/ 	.word	0x00000000
        /*0040*/ 	.short	0x0000
        /*0042*/ 	.short	0x0000
        /*0044*/ 	.byte	0x00, 0xf5, 0x21, 0x00


	//----- nvinfo : EIATTR_SPARSE_MMA_MASK
	.align		4
.L_67:
        /*0048*/ 	.byte	0x03, 0x50
        /*004a*/ 	.short	0x0000


	//----- nvinfo : EIATTR_MAXREG_COUNT
	.align		4
        /*004c*/ 	.byte	0x03, 0x1b
        /*004e*/ 	.short	0x00ff


	//----- nvinfo : EIATTR_MERCURY_ISA_VERSION
	.align		4
        /*0050*/ 	.byte	0x03, 0x5f
        /*0052*/ 	.short	0x0101


	//----- nvinfo : EIATTR_VRC_CTA_INIT_COUNT
	.align		4
        /*0054*/ 	.byte	0x02, 0x4a
	.zero		1
	.zero		1


	//----- nvinfo : EIATTR_EXIT_INSTR_OFFSETS
	.align		4
        /*0058*/ 	.byte	0x04, 0x1c
        /*005a*/ 	.short	(.L_69 - .L_68)


	//   ....[0]....
.L_68:
        /*005c*/ 	.word	0x00000140


	//   ....[1]....
        /*0060*/ 	.word	0x00000520


	//----- nvinfo : EIATTR_CRS_STACK_SIZE
	.align		4
.L_69:
        /*0064*/ 	.byte	0x04, 0x1e
        /*0066*/ 	.short	(.L_71 - .L_70)
.L_70:
        /*0068*/ 	.word	0x00000000


	//----- nvinfo : EIATTR_CBANK_PARAM_SIZE
	.align		4
.L_71:
        /*006c*/ 	.byte	0x03, 0x19
        /*006e*/ 	.short	0x0020


	//----- nvinfo : EIATTR_PARAM_CBANK
	.align		4
        /*0070*/ 	.byte	0x04, 0x0a
        /*0072*/ 	.short	(.L_73 - .L_72)
	.align		4
.L_72:
        /*0074*/ 	.word	index@(.nv.constant0.cu_mat_transpose)
        /*0078*/ 	.short	0x0380
        /*007a*/ 	.short	0x0020


	//----- nvinfo : EIATTR_SW_WAR
	.align		4
.L_73:
        /*007c*/ 	.byte	0x04, 0x36
        /*007e*/ 	.short	(.L_75 - .L_74)
.L_74:
        /*0080*/ 	.word	0x00000008
.L_75:


//--------------------- .nv.info.cu_vector_mul_hadamard --------------------------
	.section	.nv.info.cu_vector_mul_hadamard,"",@"SHT_CUDA_INFO"
	.sectionflags	@""
	.align	4


	//----- nvinfo : EIATTR_CUDA_API_VERSION
	.align		4
        /*0000*/ 	.byte	0x04, 0x37
        /*0002*/ 	.short	(.L_77 - .L_76)
.L_76:
        /*0004*/ 	.word	0x00000082


	//----- nvinfo : EIATTR_KPARAM_INFO
	.align		4
.L_77:
        /*0008*/ 	.byte	0x04, 0x17
        /*000a*/ 	.short	(.L_79 - .L_78)
.L_78:
        /*000c*/ 	.word	0x00000000
        /*0010*/ 	.short	0x0002
        /*0012*/ 	.short	0x0010
        /*0014*/ 	.byte	0x00, 0xf0, 0x21, 0x00


	//----- nvinfo : EIATTR_KPARAM_INFO
	.align		4
.L_79:
        /*0018*/ 	.byte	0x04, 0x17
        /*001a*/ 	.short	(.L_81 - .L_80)
.L_80:
        /*001c*/ 	.word	0x00000000
        /*0020*/ 	.short	0x0001
        /*0022*/ 	.short	0x0008
        /*0024*/ 	.byte	0x00, 0xf5, 0x21, 0x00


	//----- nvinfo : EIATTR_KPARAM_INFO
	.align		4
.L_81:
        /*0028*/ 	.byte	0x04, 0x17
        /*002a*/ 	.short	(.L_83 - .L_82)
.L_82:
        /*002c*/ 	.word	0x00000000
        /*0030*/ 	.short	0x0000
        /*0032*/ 	.short	0x0000
        /*0034*/ 	.byte	0x00, 0xf5, 0x21, 0x00


	//----- nvinfo : EIATTR_SPARSE_MMA_MASK
	.align		4
.L_83:
        /*0038*/ 	.byte	0x03, 0x50
        /*003a*/ 	.short	0x0000


	//----- nvinfo : EIATTR_MAXREG_COUNT
	.align		4
        /*003c*/ 	.byte	0x03, 0x1b
        /*003e*/ 	.short	0x00ff


	//----- nvinfo : EIATTR_MERCURY_ISA_VERSION
	.align		4
        /*0040*/ 	.byte	0x03, 0x5f
        /*0042*/ 	.short	0x0101


	//----- nvinfo : EIATTR_VRC_CTA_INIT_COUNT
	.align		4
        /*0044*/ 	.byte	0x02, 0x4a
	.zero		1
	.zero		1


	//----- nvinfo : EIATTR_EXIT_INSTR_OFFSETS
	.align		4
        /*0048*/ 	.byte	0x04, 0x1c
        /*004a*/ 	.short	(.L_85 - .L_84)


	//   ....[0]....
.L_84:
        /*004c*/ 	.word	0x000000a0


	//   ....[1]....
        /*0050*/ 	.word	0x000001d0


	//----- nvinfo : EIATTR_CRS_STACK_SIZE
	.align		4
.L_85:
        /*0054*/ 	.byte	0x04, 0x1e
        /*0056*/ 	.short	(.L_87 - .L_86)
.L_86:
        /*0058*/ 	.word	0x00000000


	//----- nvinfo : EIATTR_CBANK_PARAM_SIZE
	.align		4
.L_87:
        /*005c*/ 	.byte	0x03, 0x19
        /*005e*/ 	.short	0x0018


	//----- nvinfo : EIATTR_PARAM_CBANK
	.align		4
        /*0060*/ 	.byte	0x04, 0x0a
        /*0062*/ 	.short	(.L_89 - .L_88)
	.align		4
.L_88:
        /*0064*/ 	.word	index@(.nv.constant0.cu_vector_mul_hadamard)
        /*0068*/ 	.short	0x0380
        /*006a*/ 	.short	0x0018


	//----- nvinfo : EIATTR_SW_WAR
	.align		4
.L_89:
        /*006c*/ 	.byte	0x04, 0x36
        /*006e*/ 	.short	(.L_91 - .L_90)
.L_90:
        /*0070*/ 	.word	0x00000008
.L_91:


//--------------------- .nv.info.cu_vector_mul_scalar --------------------------
	.section	.nv.info.cu_vector_mul_scalar,"",@"SHT_CUDA_INFO"
	.sectionflags	@""
	.align	4


	//----- nvinfo : EIATTR_CUDA_API_VERSION
	.align		4
        /*0000*/ 	.byte	0x04, 0x37
        /*0002*/ 	.short	(.L_93 - .L_92)
.L_92:
        /*0004*/ 	.word	0x00000082


	//----- nvinfo : EIATTR_KPARAM_INFO
	.align		4
.L_93:
        /*0008*/ 	.byte	0x04, 0x17
        /*000a*/ 	.short	(.L_95 - .L_94)
.L_94:
        /*000c*/ 	.word	0x00000000
        /*0010*/ 	.short	0x0003
        /*0012*/ 	.short	0x0018
        /*0014*/ 	.byte	0x00, 0xf0, 0x21, 0x00


	//----- nvinfo : EIATTR_KPARAM_INFO
	.align		4
.L_95:
        /*0018*/ 	.byte	0x04, 0x17
        /*001a*/ 	.short	(.L_97 - .L_96)
.L_96:
        /*001c*/ 	.word	0x00000000
        /*0020*/ 	.short	0x0002
        /*0022*/ 	.short	0x0010
        /*0024*/ 	.byte	0x00, 0xf5, 0x21, 0x00


	//----- nvinfo : EIATTR_KPARAM_INFO
	.align		4
.L_97:
        /*0028*/ 	.byte	0x04, 0x17
        /*002a*/ 	.short	(.L_99 - .L_98)
.L_98:
        /*002c*/ 	.word	0x00000000
        /*0030*/ 	.short	0x0001
        /*0032*/ 	.short	0x0008
        /*0034*/ 	.byte	0x00, 0xf0, 0x11, 0x00


	//----- nvinfo : EIATTR_KPARAM_INFO
	.align		4
.L_99:
        /*0038*/ 	.byte	0x04, 0x17
        /*003a*/ 	.short	(.L_101 - .L_100)
.L_100:
        /*003c*/ 	.word	0x00000000
        /*0040*/ 	.short	0x0000
        /*0042*/ 	.short	0x0000
        /*0044*/ 	.byte	0x00, 0xf5, 0x21, 0x00


	//----- nvinfo : EIATTR_SPARSE_MMA_MASK
	.align		4
.L_101:
        /*0048*/ 	.byte	0x03, 0x50
        /*004a*/ 	.short	0x0000


	//----- nvinfo : EIATTR_MAXREG_COUNT
	.align		4
        /*004c*/ 	.byte	0x03, 0x1b
        /*004e*/ 	.short	0x00ff


	//----- nvinfo : EIATTR_MERCURY_ISA_VERSION
	.align		4
        /*0050*/ 	.byte	0x03, 0x5f
        /*0052*/ 	.short	0x0101


	//----- nvinfo : EIATTR_VRC_CTA_INIT_COUNT
	.align		4
        /*0054*/ 	.byte	0x02, 0x4a
	.zero		1
	.zero		1


	//----- nvinfo : EIATTR_EXIT_INSTR_OFFSETS
	.align		4
        /*0058*/ 	.byte	0x04, 0x1c
        /*005a*/ 	.short	(.L_103 - .L_102)


	//   ....[0]....
.L_102:
        /*005c*/ 	.word	0x000000a0


	//   ....[1]....
        /*0060*/ 	.word	0x000001e0


	//----- nvinfo : EIATTR_CRS_STACK_SIZE
	.align		4
.L_103:
        /*0064*/ 	.byte	0x04, 0x1e
        /*0066*/ 	.short	(.L_105 - .L_104)
.L_104:
        /*0068*/ 	.word	0x00000000


	//----- nvinfo : EIATTR_CBANK_PARAM_SIZE
	.align		4
.L_105:
        /*006c*/ 	.byte	0x03, 0x19
        /*006e*/ 	.short	0x0020


	//----- nvinfo : EIATTR_PARAM_CBANK
	.align		4
        /*0070*/ 	.byte	0x04, 0x0a
        /*0072*/ 	.short	(.L_107 - .L_106)
	.align		4
.L_106:
        /*0074*/ 	.word	index@(.nv.constant0.cu_vector_mul_scalar)
        /*0078*/ 	.short	0x0380
        /*007a*/ 	.short	0x0020


	//----- nvinfo : EIATTR_SW_WAR
	.align		4
.L_107:
        /*007c*/ 	.byte	0x04, 0x36
        /*007e*/ 	.short	(.L_109 - .L_108)
.L_108:
        /*0080*/ 	.word	0x00000008
.L_109:


//--------------------- .nv.info.cu_vector_sub    --------------------------
	.section	.nv.info.cu_vector_sub,"",@"SHT_CUDA_INFO"
	.sectionflags	@""
	.align	4


	//----- nvinfo : EIATTR_CUDA_API_VERSION
	.align		4
        /*0000*/ 	.byte	0x04, 0x37
        /*0002*/ 	.short	(.L_111 - .L_110)
.L_110:
        /*0004*/ 	.word	0x00000082


	//----- nvinfo : EIATTR_KPARAM_INFO
	.align		4
.L_111:
        /*0008*/ 	.byte	0x04, 0x17
        /*000a*/ 	.short	(.L_113 - .L_112)
.L_112:
        /*000c*/ 	.word	0x00000000
        /*0010*/ 	.short	0x0003
        /*0012*/ 	.short	0x0018
        /*0014*/ 	.byte	0x00, 0xf0, 0x21, 0x00


	//----- nvinfo : EIATTR_KPARAM_INFO
	.align		4
.L_113:
        /*0018*/ 	.byte	0x04, 0x17
        /*001a*/ 	.short	(.L_115 - .L_114)
.L_114:
        /*001c*/ 	.word	0x00000000
        /*0020*/ 	.short	0x0002
        /*0022*/ 	.short	0x0010
        /*0024*/ 	.byte	0x00, 0xf5, 0x21, 0x00


	//----- nvinfo : EIATTR_KPARAM_INFO
	.align		4
.L_115:
        /*0028*/ 	.byte	0x04, 0x17
        /*002a*/ 	.short	(.L_117 - .L_116)
.L_116:
        /*002c*/ 	.word	0x00000000
        /*0030*/ 	.short	0x0001
        /*0032*/ 	.short	0x0008
        /*0034*/ 	.byte	0x00, 0xf5, 0x21, 0x00


	//----- nvinfo : EIATTR_KPARAM_INFO
	.align		4
.L_117:
        /*0038*/ 	.byte	0x04, 0x17
        /*003a*/ 	.short	(.L_119 - .L_118)
.L_118:
        /*003c*/ 	.word	0x00000000
        /*0040*/ 	.short	0x0000
        /*0042*/ 	.short	0x0000
        /*0044*/ 	.byte	0x00, 0xf5, 0x21, 0x00


	//----- nvinfo : EIATTR_SPARSE_MMA_MASK
	.align		4
.L_119:
        /*0048*/ 	.byte	0x03, 0x50
        /*004a*/ 	.short	0x0000


	//----- nvinfo : EIATTR_MAXREG_COUNT
	.align		4
        /*004c*/ 	.byte	0x03, 0x1b
        /*004e*/ 	.short	0x00ff


	//----- nvinfo : EIATTR_MERCURY_ISA_VERSION
	.align		4
        /*0050*/ 	.byte	0x03, 0x5f
        /*0052*/ 	.short	0x0101


	//----- nvinfo : EIATTR_VRC_CTA_INIT_COUNT
	.align		4
        /*0054*/ 	.byte	0x02, 0x4a
	.zero		1
	.zero		1


	//----- nvinfo : EIATTR_EXIT_INSTR_OFFSETS
	.align		4
        /*0058*/ 	.byte	0x04, 0x1c
        /*005a*/ 	.short	(.L_121 - .L_120)


	//   ....[0]....
.L_120:
        /*005c*/ 	.word	0x000000a0


	//   ....[1]....
        /*0060*/ 	.word	0x00000200


	//----- nvinfo : EIATTR_CRS_STACK_SIZE
	.align		4
.L_121:
        /*0064*/ 	.byte	0x04, 0x1e
        /*0066*/ 	.short	(.L_123 - .L_122)
.L_122:
        /*0068*/ 	.word	0x00000000


	//----- nvinfo : EIATTR_CBANK_PARAM_SIZE
	.align		4
.L_123:
        /*006c*/ 	.byte	0x03, 0x19
        /*006e*/ 	.short	0x0020


	//----- nvinfo : EIATTR_PARAM_CBANK
	.align		4
        /*0070*/ 	.byte	0x04, 0x0a
        /*0072*/ 	.short	(.L_125 - .L_124)
	.align		4
.L_124:
        /*0074*/ 	.word	index@(.nv.constant0.cu_vector_sub)
        /*0078*/ 	.short	0x0380
        /*007a*/ 	.short	0x0020


	//----- nvinfo : EIATTR_SW_WAR
	.align		4
.L_125:
        /*007c*/ 	.byte	0x04, 0x36
        /*007e*/ 	.short	(.L_127 - .L_126)
.L_126:
        /*0080*/ 	.word	0x00000008
.L_127:


//--------------------- .nv.info.cu_vector_add    --------------------------
	.section	.nv.info.cu_vector_add,"",@"SHT_CUDA_INFO"
	.sectionflags	@""
	.align	4


	//----- nvinfo : EIATTR_CUDA_API_VERSION
	.align		4
        /*0000*/ 	.byte	0x04, 0x37
        /*0002*/ 	.short	(.L_129 - .L_128)
.L_128:
        /*0004*/ 	.word	0x00000082


	//----- nvinfo : EIATTR_KPARAM_INFO
	.align		4
.L_129:
        /*0008*/ 	.byte	0x04, 0x17
        /*000a*/ 	.short	(.L_131 - .L_130)
.L_130:
        /*000c*/ 	.word	0x00000000
        /*0010*/ 	.short	0x0003
        /*0012*/ 	.short	0x0018
        /*0014*/ 	.byte	0x00, 0xf0, 0x21, 0x00


	//----- nvinfo : EIATTR_KPARAM_INFO
	.align		4
.L_131:
        /*0018*/ 	.byte	0x04, 0x17
        /*001a*/ 	.short	(.L_133 - .L_132)
.L_132:
        /*001c*/ 	.word	0x00000000
        /*0020*/ 	.short	0x0002
        /*0022*/ 	.short	0x0010
        /*0024*/ 	.byte	0x00, 0xf5, 0x21, 0x00


	//----- nvinfo : EIATTR_KPARAM_INFO
	.align		4
.L_133:
        /*0028*/ 	.byte	0x04, 0x17
        /*002a*/ 	.short	(.L_135 - .L_134)
.L_134:
        /*002c*/ 	.word	0x00000000
        /*0030*/ 	.short	0x0001
        /*0032*/ 	.short	0x0008
        /*0034*/ 	.byte	0x00, 0xf5, 0x21, 0x00


	//----- nvinfo : EIATTR_KPARAM_INFO
	.align		4
.L_135:
        /*0038*/ 	.byte	0x04, 0x17
        /*003a*/ 	.short	(.L_137 - .L_136)
.L_136:
        /*003c*/ 	.word	0x00000000
        /*0040*/ 	.short	0x0000
        /*0042*/ 	.short	0x0000
        /*0044*/ 	.byte	0x00, 0xf5, 0x21, 0x00


	//----- nvinfo : EIATTR_SPARSE_MMA_MASK
	.align		4
.L_137:
        /*0048*/ 	.byte	0x03, 0x50
        /*004a*/ 	.short	0x0000


	//----- nvinfo : EIATTR_MAXREG_COUNT
	.align		4
        /*004c*/ 	.byte	0x03, 0x1b
        /*004e*/ 	.short	0x00ff


	//----- nvinfo : EIATTR_MERCURY_ISA_VERSION
	.align		4
        /*0050*/ 	.byte	0x03, 0x5f
        /*0052*/ 	.short	0x0101


	//----- nvinfo : EIATTR_VRC_CTA_INIT_COUNT
	.align		4
        /*0054*/ 	.byte	0x02, 0x4a
	.zero		1
	.zero		1


	//----- nvinfo : EIATTR_EXIT_INSTR_OFFSETS
	.align		4
        /*0058*/ 	.byte	0x04, 0x1c
        /*005a*/ 	.short	(.L_139 - .L_138)


	//   ....[0]....
.L_138:
        /*005c*/ 	.word	0x000000a0


	//   ....[1]....
        /*0060*/ 	.word	0x00000200


	//----- nvinfo : EIATTR_CRS_STACK_SIZE
	.align		4
.L_139:
        /*0064*/ 	.byte	0x04, 0x1e
        /*0066*/ 	.short	(.L_141 - .L_140)
.L_140:
        /*0068*/ 	.word	0x00000000


	//----- nvinfo : EIATTR_CBANK_PARAM_SIZE
	.align		4
.L_141:
        /*006c*/ 	.byte	0x03, 0x19
        /*006e*/ 	.short	0x0020


	//----- nvinfo : EIATTR_PARAM_CBANK
	.align		4
        /*0070*/ 	.byte	0x04, 0x0a
        /*0072*/ 	.short	(.L_143 - .L_142)
	.align		4
.L_142:
        /*0074*/ 	.word	index@(.nv.constant0.cu_vector_add)
        /*0078*/ 	.short	0x0380
        /*007a*/ 	.short	0x0020


	//----- nvinfo : EIATTR_SW_WAR
	.align		4
.L_143:
        /*007c*/ 	.byte	0x04, 0x36
        /*007e*/ 	.short	(.L_145 - .L_144)
.L_144:
        /*0080*/ 	.word	0x00000008
.L_145:


//--------------------- .nv.callgraph             --------------------------
	.section	.nv.callgraph,"",@"SHT_CUDA_CALLGRAPH"
	.align	4
	.sectionentsize	8
	.align		4
        /*0000*/ 	.word	0x00000000
	.align		4
        /*0004*/ 	.word	0xffffffff
	.align		4
        /*0008*/ 	.word	0x00000000
	.align		4
        /*000c*/ 	.word	0xfffffffe
	.align		4
        /*0010*/ 	.word	0x00000000
	.align		4
        /*0014*/ 	.word	0xfffffffd
	.align		4
        /*0018*/ 	.word	0x00000000
	.align		4
        /*001c*/ 	.word	0xfffffffc


//--------------------- .text.cu_mat_mul          --------------------------
	.section	.text.cu_mat_mul,"ax",@progbits
	.align	128
        .global         cu_mat_mul
        .type           cu_mat_mul,@function
        .size           cu_mat_mul,(.L_x_16 - cu_mat_mul)
        .other          cu_mat_mul,@"STO_CUDA_ENTRY STV_DEFAULT"
cu_mat_mul:
.text.cu_mat_mul:
[----:B------:R-:W-:Y:S01]  /*0000*/  LDC R1, c[0x0][0x37c] ;  /* 0x0000df00ff017b82 */ /* 0x000fe20000000800 */
[----:B------:R-:W-:Y:S05]  /*0010*/  EXIT ;  /* 0x000000000000794d */ /* 0x000fea0003800000 */
.L_x_0:
[----:B------:R-:W-:-:S00]  /*0020*/  BRA `(.L_x_0) ;  /* 0xfffffffc00fc7947 */ /* 0x000fc0000383ffff */
[----:B------:R-:W-:-:S00]  /*0030*/  NOP ;  /* 0x0000000000007918 */ /* 0x000fc00000000000 */
        /* <DEDUP_REMOVED lines=12> */
.L_x_16:


//--------------------- .text.cu_mat_transpose    --------------------------
	.section	.text.cu_mat_transpose,"ax",@progbits
	.align	128
        .global         cu_mat_transpose
        .type           cu_mat_transpose,@function
        .size           cu_mat_transpose,(.L_x_15 - cu_mat_transpose)
        .other          cu_mat_transpose,@"STO_CUDA_ENTRY STV_DEFAULT"
cu_mat_transpose:
.text.cu_mat_transpose:
[----:B------:R-:W-:Y:S01]  /*0000*/  LDC R1, c[0x0][0x37c] ;  /* 0x0000df00ff017b82 */ /* 0x000fe20000000800 */
[----:B------:R-:W0:Y:S01]  /*0010*/  S2R R0, SR_CTAID.X ;  /* 0x0000000000007919 */ /* 0x000e220000002500 */
[----:B------:R-:W1:Y:S01]  /*0020*/  LDCU.128 UR8, c[0x0][0x390] ;  /* 0x00007200ff0877ac */ /* 0x000e620008000c00 */
[----:B------:R-:W0:Y:S01]  /*0030*/  S2R R3, SR_TID.X ;  /* 0x0000000000037919 */ /* 0x000e220000002100 */
[----:B------:R-:W0:Y:S01]  /*0040*/  LDCU UR6, c[0x0][0x360] ;  /* 0x00006c00ff0677ac */ /* 0x000e220008000800 */
[----:B------:R-:W2:Y:S01]  /*0050*/  LDCU UR16, c[0x0][0x390] ;  /* 0x00007200ff1077ac */ /* 0x000ea20008000800 */
[----:B------:R-:W3:Y:S01]  /*0060*/  LDCU.64 UR18, c[0x0][0x390] ;  /* 0x00007200ff1277ac */ /* 0x000ee20008000a00 */
[----:B------:R-:W4:Y:S01]  /*0070*/  LDCU.64 UR20, c[0x0][0x398] ;  /* 0x00007300ff1477ac */ /* 0x000f220008000a00 */
[----:B-1----:R-:W-:Y:S02]  /*0080*/  UIMAD UR7, UR11, UR8, URZ ;  /* 0x000000080b0772a4 */ /* 0x002fe4000f8e02ff */
[----:B------:R-:W-:-:S02]  /*0090*/  UIMAD.WIDE.U32 UR4, UR10, UR8, URZ ;  /* 0x000000080a0472a5 */ /* 0x000fc4000f8e00ff */
[----:B------:R-:W-:Y:S01]  /*00a0*/  UIMAD UR8, UR10, UR9, UR7 ;  /* 0x000000090a0872a4 */ /* 0x000fe2000f8e0207 */
[----:B------:R-:W1:Y:S03]  /*00b0*/  LDCU UR9, c[0x0][0x394] ;  /* 0x00007280ff0977ac */ /* 0x000e660008000800 */
[----:B------:R-:W-:-:S03]  /*00c0*/  UIADD3 UR8, UPT, UPT, UR5, UR8, URZ ;  /* 0x0000000805087290 */ /* 0x000fc6000fffe0ff */
[----:B------:R-:W5:Y:S01]  /*00d0*/  LDCU UR7, c[0x0][0x370] ;  /* 0x00006e00ff0777ac */ /* 0x000f620008000800 */
[----:B0-----:R-:W-:Y:S01]  /*00e0*/  IMAD R0, R0, UR6, R3 ;  /* 0x0000000600007c24 */ /* 0x001fe2000f8e0203 */
[----:B------:R-:W0:Y:S01]  /*00f0*/  LDCU.128 UR12, c[0x0][0x380] ;  /* 0x00007000ff0c77ac */ /* 0x000e220008000c00 */
[----:B------:R-:W-:-:S03]  /*0100*/  IMAD.U32 R2, RZ, RZ, UR8 ;  /* 0x00000008ff027e24 */ /* 0x000fc6000f8e00ff */
[----:B------:R-:W-:-:S04]  /*0110*/  ISETP.LT.U32.AND P0, PT, R0, UR4, PT ;  /* 0x0000000400007c0c */ /* 0x000fc8000bf01070 */
[----:B------:R-:W-:Y:S01]  /*0120*/  ISETP.GT.U32.AND.EX P0, PT, R2, RZ, PT, P0 ;  /* 0x000000ff0200720c */ /* 0x000fe20003f04100 */
[----:B-----5:R-:W-:-:S12]  /*0130*/  UIMAD UR6, UR6, UR7, URZ ;  /* 0x00000007060672a4 */ /* 0x020fd8000f8e02ff */
[----:B01234-:R-:W-:Y:S05]  /*0140*/  @!P0 EXIT ;  /* 0x000000000000894d */ /* 0x01ffea0003800000 */
[----:B------:R-:W0:Y:S01]  /*0150*/  LDC.64 R10, c[0x0][0x358] ;  /* 0x0000d600ff0a7b82 */ /* 0x000e220000000a00 */
[----:B------:R-:W-:Y:S01]  /*0160*/  BSSY.RECONVERGENT B0, `(.L_x_1) ;  /* 0x000003b000007945 */ /* 0x000fe20003800200 */
[----:B------:R-:W-:-:S07]  /*0170*/  IMAD.MOV.U32 R5, RZ, RZ, RZ ;  /* 0x000000ffff057224 */ /* 0x000fce00078e00ff */
.L_x_5:
[----:B-1----:R-:W-:Y:S01]  /*0180*/  LOP3.LUT R2, R5, UR9, RZ, 0xfc, !PT ;  /* 0x0000000905027c12 */ /* 0x002fe2000f8efcff */
[----:B------:R-:W-:Y:S03]  /*0190*/  BSSY.RECONVERGENT B1, `(.L_x_2) ;  /* 0x0000026000017945 */ /* 0x000fe60003800200 */
[----:B------:R-:W-:-:S13]  /*01a0*/  ISETP.NE.U32.AND P0, PT, R2, RZ, PT ;  /* 0x000000ff0200720c */ /* 0x000fda0003f05070 */
[----:B------:R-:W-:Y:S05]  /*01b0*/  @P0 BRA `(.L_x_3) ;  /* 0x00000000005c0947 */ /* 0x000fea0003800000 */
[----:B------:R-:W1:Y:S01]  /*01c0*/  I2F.U32.RP R4, UR16 ;  /* 0x0000001000047d06 */ /* 0x000e620008209000 */
[----:B------:R-:W-:-:S07]  /*01d0*/  ISETP.NE.U32.AND P2, PT, RZ, UR16, PT ;  /* 0x00000010ff007c0c */ /* 0x000fce000bf45070 */
[----:B-1----:R-:W1:Y:S02]  /*01e0*/  MUFU.RCP R4, R4 ;  /* 0x0000000400047308 */ /* 0x002e640000001000 */
[----:B-1----:R-:W-:Y:S01]  /*01f0*/  IADD3 R2, PT, PT, R4, 0xffffffe, RZ ;  /* 0x0ffffffe04027810 */ /* 0x002fe20007ffe0ff */
[----:B------:R-:W-:-:S05]  /*0200*/  IMAD.MOV.U32 R4, RZ, RZ, RZ ;  /* 0x000000ffff047224 */ /* 0x000fca00078e00ff */
[----:B------:R1:W2:Y:S02]  /*0210*/  F2I.FTZ.U32.TRUNC.NTZ R3, R2 ;  /* 0x0000000200037305 */ /* 0x0002a4000021f000 */
[----:B-1----:R-:W-:Y:S02]  /*0220*/  IMAD.MOV.U32 R2, RZ, RZ, RZ ;  /* 0x000000ffff027224 */ /* 0x002fe400078e00ff */
[----:B--2---:R-:W-:-:S04]  /*0230*/  IMAD.MOV R7, RZ, RZ, -R3 ;  /* 0x000000ffff077224 */ /* 0x004fc800078e0a03 */
[----:B------:R-:W-:-:S04]  /*0240*/  IMAD R7, R7, UR16, RZ ;  /* 0x0000001007077c24 */ /* 0x000fc8000f8e02ff */
[----:B------:R-:W-:-:S06]  /*0250*/  IMAD.HI.U32 R3, R3, R7, R2 ;  /* 0x0000000703037227 */ /* 0x000fcc00078e0002 */
[----:B------:R-:W-:-:S05]  /*0260*/  IMAD.HI.U32 R2, R3, R0, RZ ;  /* 0x0000000003027227 */ /* 0x000fca00078e00ff */
[----:B------:R-:W-:-:S05]  /*0270*/  IADD3 R3, PT, PT, -R2, RZ, RZ ;  /* 0x000000ff02037210 */ /* 0x000fca0007ffe1ff */
[----:B------:R-:W-:-:S05]  /*0280*/  IMAD R3, R3, UR16, R0 ;  /* 0x0000001003037c24 */ /* 0x000fca000f8e0200 */
[----:B------:R-:W-:-:S13]  /*0290*/  ISETP.GE.U32.AND P0, PT, R3, UR16, PT ;  /* 0x0000001003007c0c */ /* 0x000fda000bf06070 */
[----:B------:R-:W-:Y:S02]  /*02a0*/  @P0 VIADD R3, R3, -UR16 ;  /* 0x8000001003030c36 */ /* 0x000fe40008000000 */
[----:B------:R-:W-:-:S03]  /*02b0*/  @P0 VIADD R2, R2, 0x1 ;  /* 0x0000000102020836 */ /* 0x000fc60000000000 */
[----:B------:R-:W-:Y:S01]  /*02c0*/  ISETP.GE.U32.AND P1, PT, R3, UR16, PT ;  /* 0x0000001003007c0c */ /* 0x000fe2000bf26070 */
[----:B------:R-:W-:-:S12]  /*02d0*/  HFMA2 R3, -RZ, RZ, 0, 0 ;  /* 0x00000000ff037431 */ /* 0x000fd800000001ff */
[----:B------:R-:W-:Y:S02]  /*02e0*/  @P1 IADD3 R2, PT, PT, R2, 0x1, RZ ;  /* 0x0000000102021810 */ /* 0x000fe40007ffe0ff */
[----:B------:R-:W-:-:S05]  /*02f0*/  @!P2 LOP3.LUT R2, RZ, UR16, RZ, 0x33, !PT ;  /* 0x00000010ff02ac12 */ /* 0x000fca000f8e33ff */
[----:B------:R-:W-:-:S04]  /*0300*/  IMAD.MOV R9, RZ, RZ, -R2 ;  /* 0x000000ffff097224 */ /* 0x000fc800078e0a02 */
[----:B------:R-:W-:Y:S01]  /*0310*/  IMAD R9, R9, UR16, R0 ;  /* 0x0000001009097c24 */ /* 0x000fe2000f8e0200 */
[----:B------:R-:W-:Y:S06]  /*0320*/  BRA `(.L_x_4) ;  /* 0x0000000000307947 */ /* 0x000fec0003800000 */
.L_x_3:
[----:B------:R-:W-:-:S07]  /*0330*/  MOV R4, 0x350 ;  /* 0x0000035000047802 */ /* 0x000fce0000000f00 */
[----:B0-----:R-:W-:Y:S05]  /*0340*/  CALL.REL.NOINC `($__internal_0_$__cuda_sm20_div_u64) ;  /* 0x0000000000787944 */ /* 0x001fea0003c00000 */
[----:B------:R-:W-:Y:S01]  /*0350*/  IADD3 R13, P0, PT, RZ, -R6, RZ ;  /* 0x80000006ff0d7210 */ /* 0x000fe20007f1e0ff */
[----:B------:R-:W-:-:S04]  /*0360*/  IMAD.MOV.U32 R4, RZ, RZ, R0 ;  /* 0x000000ffff047224 */ /* 0x000fc800078e0000 */
[----:B------:R-:W-:Y:S02]  /*0370*/  IMAD.X R8, RZ, RZ, ~R7, P0 ;  /* 0x000000ffff087224 */ /* 0x000fe400000e0e07 */
[----:B------:R-:W-:-:S04]  /*0380*/  IMAD.WIDE.U32 R2, R13, UR18, R4 ;  /* 0x000000120d027c25 */ /* 0x000fc8000f8e0004 */
[----:B------:R-:W-:Y:S01]  /*0390*/  IMAD R8, R8, UR18, RZ ;  /* 0x0000001208087c24 */ /* 0x000fe2000f8e02ff */
[----:B------:R-:W-:Y:S02]  /*03a0*/  MOV R9, R2 ;  /* 0x0000000200097202 */ /* 0x000fe40000000f00 */
[----:B------:R-:W-:Y:S01]  /*03b0*/  MOV R2, R6 ;  /* 0x0000000600027202 */ /* 0x000fe20000000f00 */
[----:B------:R-:W-:-:S04]  /*03c0*/  IMAD R13, R13, UR19, R8 ;  /* 0x000000130d0d7c24 */ /* 0x000fc8000f8e0208 */
[----:B------:R-:W-:Y:S02]  /*03d0*/  IMAD.IADD R4, R3, 0x1, R13 ;  /* 0x0000000103047824 */ /* 0x000fe400078e020d */
[----:B------:R-:W-:-:S07]  /*03e0*/  IMAD.MOV.U32 R3, RZ, RZ, R7 ;  /* 0x000000ffff037224 */ /* 0x000fce00078e0007 */
.L_x_4:
[----:B------:R-:W-:Y:S05]  /*03f0*/  BSYNC.RECONVERGENT B1 ;  /* 0x0000000000017941 */ /* 0x000fea0003800200 */
.L_x_2:
[----:B------:R-:W-:Y:S01]  /*0400*/  IMAD R4, R4, UR20, RZ ;  /* 0x0000001404047c24 */ /* 0x000fe2000f8e02ff */
[----:B0-----:R-:W-:Y:S01]  /*0410*/  R2UR UR10, R10 ;  /* 0x000000000a0a72ca */ /* 0x001fe200000e0000 */
[----:B------:R-:W-:Y:S01]  /*0420*/  IMAD.WIDE.U32 R2, R9, UR20, R2 ;  /* 0x0000001409027c25 */ /* 0x000fe2000f8e0002 */
[----:B------:R-:W-:-:S03]  /*0430*/  R2UR UR11, R11 ;  /* 0x000000000b0b72ca */ /* 0x000fc600000e0000 */
[----:B------:R-:W-:Y:S01]  /*0440*/  IMAD R9, R9, UR21, R4 ;  /* 0x0000001509097c24 */ /* 0x000fe2000f8e0204 */
[----:B------:R-:W-:-:S04]  /*0450*/  LEA R6, P0, R2, UR12, 0x2 ;  /* 0x0000000c02067c11 */ /* 0x000fc8000f8010ff */
[----:B------:R-:W-:-:S04]  /*0460*/  IADD3 R3, PT, PT, R3, R9, RZ ;  /* 0x0000000903037210 */ /* 0x000fc80007ffe0ff */
[----:B------:R-:W-:-:S06]  /*0470*/  LEA.HI.X R7, R2, UR13, R3, 0x2, P0 ;  /* 0x0000000d02077c11 */ /* 0x000fcc00080f1403 */
[----:B------:R-:W2:Y:S01]  /*0480*/  LDG.E R7, desc[UR10][R6.64] ;  /* 0x0000000a06077981 */ /* 0x000ea2000c1e1900 */
[----:B------:R-:W-:-:S04]  /*0490*/  LEA R2, P0, R0, UR14, 0x2 ;  /* 0x0000000e00027c11 */ /* 0x000fc8000f8010ff */
[C---:B------:R-:W-:Y:S02]  /*04a0*/  LEA.HI.X R3, R0.reuse, UR15, R5, 0x2, P0 ;  /* 0x0000000f00037c11 */ /* 0x040fe400080f1405 */
[----:B------:R-:W-:-:S05]  /*04b0*/  IADD3 R0, P0, PT, R0, UR6, RZ ;  /* 0x0000000600007c10 */ /* 0x000fca000ff1e0ff */
[----:B------:R-:W-:Y:S01]  /*04c0*/  IMAD.X R5, RZ, RZ, R5, P0 ;  /* 0x000000ffff057224 */ /* 0x000fe200000e0605 */
[----:B------:R-:W-:-:S04]  /*04d0*/  ISETP.GE.U32.AND P0, PT, R0, UR4, PT ;  /* 0x0000000400007c0c */ /* 0x000fc8000bf06070 */
[----:B------:R-:W-:Y:S01]  /*04e0*/  ISETP.GE.U32.AND.EX P0, PT, R5, UR8, PT, P0 ;  /* 0x0000000805007c0c */ /* 0x000fe2000bf06100 */
[----:B--2---:R1:W-:-:S12]  /*04f0*/  STG.E desc[UR10][R2.64], R7 ;  /* 0x0000000702007986 */ /* 0x0043d8000c10190a */
[----:B------:R-:W-:Y:S05]  /*0500*/  @!P0 BRA `(.L_x_5) ;  /* 0xfffffffc001c8947 */ /* 0x000fea000383ffff */
[----:B------:R-:W-:Y:S05]  /*0510*/  BSYNC.RECONVERGENT B0 ;  /* 0x0000000000007941 */ /* 0x000fea0003800200 */
.L_x_1:
[----:B------:R-:W-:Y:S05]  /*0520*/  EXIT ;  /* 0x000000000000794d */ /* 0x000fea0003800000 */
        .weak           $__internal_0_$__cuda_sm20_div_u64
        .type           $__internal_0_$__cuda_sm20_div_u64,@function
        .size           $__internal_0_$__cuda_sm20_div_u64,(.L_x_15 - $__internal_0_$__cuda_sm20_div_u64)
$__internal_0_$__cuda_sm20_div_u64:
[----:B------:R-:W0:Y:S01]  /*0530*/  LDCU.64 UR10, c[0x0][0x390] ;  /* 0x00007200ff0a77ac */ /* 0x000e220008000a00 */
[----:B------:R-:W1:Y:S01]  /*0540*/  LDC.64 R2, c[0x0][0x390] ;  /* 0x0000e400ff027b82 */ /* 0x000e620000000a00 */
[----:B0-----:R-:W0:Y:S08]  /*0550*/  I2F.U64.RP R12, UR10 ;  /* 0x0000000a000c7d12 */ /* 0x001e300008309000 */
[----:B0-----:R-:W0:Y:S02]  /*0560*/  MUFU.RCP R12, R12 ;  /* 0x0000000c000c7308 */ /* 0x001e240000001000 */
[----:B0-----:R-:W-:-:S06]  /*0570*/  IADD3 R6, PT, PT, R12, 0x1ffffffe, RZ ;  /* 0x1ffffffe0c067810 */ /* 0x001fcc0007ffe0ff */
[----:B------:R-:W1:Y:S02]  /*0580*/  F2I.U64.TRUNC R6, R6 ;  /* 0x0000000600067311 */ /* 0x000e64000020d800 */
[----:B-1----:R-:W-:-:S04]  /*0590*/  IMAD.WIDE.U32 R8, R6, R2, RZ ;  /* 0x0000000206087225 */ /* 0x002fc800078e00ff */
[----:B------:R-:W-:Y:S01]  /*05a0*/  IMAD R9, R6, R3, R9 ;  /* 0x0000000306097224 */ /* 0x000fe200078e0209 */
[----:B------:R-:W-:-:S03]  /*05b0*/  IADD3 R13, P0, PT, RZ, -R8, RZ ;  /* 0x80000008ff0d7210 */ /* 0x000fc60007f1e0ff */
[----:B------:R-:W-:Y:S02]  /*05c0*/  IMAD R9, R7, R2, R9 ;  /* 0x0000000207097224 */ /* 0x000fe400078e0209 */
[----:B------:R-:W-:-:S04]  /*05d0*/  IMAD.HI.U32 R8, R6, R13, RZ ;  /* 0x0000000d06087227 */ /* 0x000fc800078e00ff */
[----:B------:R-:W-:Y:S01]  /*05e0*/  IMAD.X R15, RZ, RZ, ~R9, P0 ;  /* 0x000000ffff0f7224 */ /* 0x000fe200000e0e09 */
[----:B------:R-:W-:-:S03]  /*05f0*/  MOV R9, R6 ;  /* 0x0000000600097202 */ /* 0x000fc60000000f00 */
[-C--:B------:R-:W-:Y:S02]  /*0600*/  IMAD R17, R7, R15.reuse, RZ ;  /* 0x0000000f07117224 */ /* 0x080fe400078e02ff */
[----:B------:R-:W-:-:S04]  /*0610*/  IMAD.WIDE.U32 R8, P0, R6, R15, R8 ;  /* 0x0000000f06087225 */ /* 0x000fc80007800008 */
[----:B------:R-:W-:-:S04]  /*0620*/  IMAD.HI.U32 R15, R7, R15, RZ ;  /* 0x0000000f070f7227 */ /* 0x000fc800078e00ff */
[----:B------:R-:W-:-:S05]  /*0630*/  IMAD.HI.U32 R8, P1, R7, R13, R8 ;  /* 0x0000000d07087227 */ /* 0x000fca0007820008 */
[----:B------:R-:W-:Y:S01]  /*0640*/  IADD3 R9, P2, PT, R17, R8, RZ ;  /* 0x0000000811097210 */ /* 0x000fe20007f5e0ff */
[----:B------:R-:W-:-:S04]  /*0650*/  IMAD.X R8, R15, 0x1, R7, P0 ;  /* 0x000000010f087824 */ /* 0x000fc800000e0607 */
[----:B------:R-:W-:Y:S01]  /*0660*/  IMAD.WIDE.U32 R6, R9, R2, RZ ;  /* 0x0000000209067225 */ /* 0x000fe200078e00ff */
[----:B------:R-:W-:-:S03]  /*0670*/  IADD3.X R13, PT, PT, RZ, RZ, R8, P2, P1 ;  /* 0x000000ffff0d7210 */ /* 0x000fc600017e2408 */
[----:B------:R-:W-:Y:S01]  /*0680*/  IMAD R7, R9, R3, R7 ;  /* 0x0000000309077224 */ /* 0x000fe200078e0207 */
[----:B------:R-:W-:-:S03]  /*0690*/  IADD3 R15, P0, PT, RZ, -R6, RZ ;  /* 0x80000006ff0f7210 */ /* 0x000fc60007f1e0ff */
[----:B------:R-:W-:Y:S02]  /*06a0*/  IMAD R7, R13, R2, R7 ;  /* 0x000000020d077224 */ /* 0x000fe400078e0207 */
[----:B------:R-:W-:-:S03]  /*06b0*/  IMAD.HI.U32 R8, R9, R15, RZ ;  /* 0x0000000f09087227 */ /* 0x000fc600078e00ff */
[----:B------:R-:W-:Y:S01]  /*06c0*/  IADD3.X R6, PT, PT, RZ, ~R7, RZ, P0, !PT ;  /* 0x80000007ff067210 */ /* 0x000fe200007fe4ff */
[----:B------:R-:W-:-:S04]  /*06d0*/  HFMA2 R7, -RZ, RZ, 0, 0 ;  /* 0x00000000ff077431 */ /* 0x000fc800000001ff */
[----:B------:R-:W-:-:S04]  /*06e0*/  IMAD.WIDE.U32 R8, P0, R9, R6, R8 ;  /* 0x0000000609087225 */ /* 0x000fc80007800008 */
[C---:B------:R-:W-:Y:S02]  /*06f0*/  IMAD R12, R13.reuse, R6, RZ ;  /* 0x000000060d0c7224 */ /* 0x040fe400078e02ff */
[----:B------:R-:W-:-:S04]  /*0700*/  IMAD.HI.U32 R9, P1, R13, R15, R8 ;  /* 0x0000000f0d097227 */ /* 0x000fc80007820008 */
[----:B------:R-:W-:Y:S01]  /*0710*/  IMAD.HI.U32 R6, R13, R6, RZ ;  /* 0x000000060d067227 */ /* 0x000fe200078e00ff */
[----:B------:R-:W-:-:S03]  /*0720*/  IADD3 R9, P2, PT, R12, R9, RZ ;  /* 0x000000090c097210 */ /* 0x000fc60007f5e0ff */
[----:B------:R-:W-:Y:S02]  /*0730*/  IMAD.X R13, R6, 0x1, R13, P0 ;  /* 0x00000001060d7824 */ /* 0x000fe400000e060d */
[----:B------:R-:W-:-:S03]  /*0740*/  IMAD.HI.U32 R6, R9, R0, RZ ;  /* 0x0000000009067227 */ /* 0x000fc600078e00ff */
[----:B------:R-:W-:Y:S01]  /*0750*/  IADD3.X R13, PT, PT, RZ, RZ, R13, P2, P1 ;  /* 0x000000ffff0d7210 */ /* 0x000fe200017e240d */
[----:B------:R-:W-:-:S04]  /*0760*/  IMAD.WIDE.U32 R6, R9, R5, R6 ;  /* 0x0000000509067225 */ /* 0x000fc800078e0006 */
[C---:B------:R-:W-:Y:S02]  /*0770*/  IMAD R9, R13.reuse, R5, RZ ;  /* 0x000000050d097224 */ /* 0x040fe400078e02ff */
[----:B------:R-:W-:-:S04]  /*0780*/  IMAD.HI.U32 R6, P0, R13, R0, R6 ;  /* 0x000000000d067227 */ /* 0x000fc80007800006 */
[----:B------:R-:W-:Y:S01]  /*0790*/  IMAD.HI.U32 R8, R13, R5, RZ ;  /* 0x000000050d087227 */ /* 0x000fe200078e00ff */
[----:B------:R-:W-:-:S03]  /*07a0*/  IADD3 R9, P1, PT, R9, R6, RZ ;  /* 0x0000000609097210 */ /* 0x000fc60007f3e0ff */
[----:B------:R-:W-:Y:S02]  /*07b0*/  IMAD.X R8, RZ, RZ, R8, P0 ;  /* 0x000000ffff087224 */ /* 0x000fe400000e0608 */
[----:B------:R-:W-:-:S03]  /*07c0*/  IMAD.WIDE.U32 R6, R9, R2, RZ ;  /* 0x0000000209067225 */ /* 0x000fc600078e00ff */
[----:B------:R-:W-:Y:S01]  /*07d0*/  IADD3.X R13, PT, PT, RZ, R8, RZ, P1, !PT ;  /* 0x00000008ff0d7210 */ /* 0x000fe20000ffe4ff */
[----:B------:R-:W-:Y:S01]  /*07e0*/  IMAD R7, R9, R3, R7 ;  /* 0x0000000309077224 */ /* 0x000fe200078e0207 */
[----:B------:R-:W-:-:S03]  /*07f0*/  IADD3 R15, P1, PT, -R6, R0, RZ ;  /* 0x00000000060f7210 */ /* 0x000fc60007f3e1ff */
[-C--:B------:R-:W-:Y:S01]  /*0800*/  IMAD R6, R13, R2.reuse, R7 ;  /* 0x000000020d067224 */ /* 0x080fe200078e0207 */
[CC--:B------:R-:W-:Y:S02]  /*0810*/  ISETP.GE.U32.AND P0, PT, R15.reuse, R2.reuse, PT ;  /* 0x000000020f00720c */ /* 0x0c0fe40003f06070 */
[----:B------:R-:W-:Y:S01]  /*0820*/  IADD3 R7, P2, PT, R15, -R2, RZ ;  /* 0x800000020f077210 */ /* 0x000fe20007f5e0ff */
[----:B------:R-:W-:Y:S01]  /*0830*/  IMAD.X R14, R5, 0x1, ~R6, P1 ;  /* 0x00000001050e7824 */ /* 0x000fe200008e0e06 */
[----:B------:R-:W-:-:S04]  /*0840*/  IADD3 R6, P1, PT, R9, 0x1, RZ ;  /* 0x0000000109067810 */ /* 0x000fc80007f3e0ff */
[CC--:B------:R-:W-:Y:S01]  /*0850*/  ISETP.GE.U32.AND.EX P0, PT, R14.reuse, R3.reuse, PT, P0 ;  /* 0x000000030e00720c */ /* 0x0c0fe20003f06100 */
[----:B------:R-:W-:Y:S01]  /*0860*/  IMAD.X R8, RZ, RZ, R13, P1 ;  /* 0x000000ffff087224 */ /* 0x000fe200008e060d */
[----:B------:R-:W-:Y:S02]  /*0870*/  IADD3.X R12, PT, PT, R14, ~R3, RZ, P2, !PT ;  /* 0x800000030e0c7210 */ /* 0x000fe400017fe4ff */
[----:B------:R-:W-:Y:S02]  /*0880*/  SEL R7, R7, R15, P0 ;  /* 0x0000000f07077207 */ /* 0x000fe40000000000 */
[----:B------:R-:W-:Y:S02]  /*0890*/  SEL R9, R6, R9, P0 ;  /* 0x0000000906097207 */ /* 0x000fe40000000000 */
[----:B------:R-:W-:Y:S02]  /*08a0*/  SEL R12, R12, R14, P0 ;  /* 0x0000000e0c0c7207 */ /* 0x000fe40000000000 */
[----:B------:R-:W-:-:S02]  /*08b0*/  SEL R8, R8, R13, P0 ;  /* 0x0000000d08087207 */ /* 0x000fc40000000000 */
[----:B------:R-:W-:Y:S02]  /*08c0*/  ISETP.GE.U32.AND P0, PT, R7, R2, PT ;  /* 0x000000020700720c */ /* 0x000fe40003f06070 */
[----:B------:R-:W-:Y:S02]  /*08d0*/  IADD3 R6, P2, PT, R9, 0x1, RZ ;  /* 0x0000000109067810 */ /* 0x000fe40007f5e0ff */
[----:B------:R-:W-:Y:S01]  /*08e0*/  ISETP.NE.U32.AND P1, PT, R2, RZ, PT ;  /* 0x000000ff0200720c */ /* 0x000fe20003f25070 */
[----:B------:R-:W-:Y:S01]  /*08f0*/  IMAD.MOV.U32 R2, RZ, RZ, R4 ;  /* 0x000000ffff027224 */ /* 0x000fe200078e0004 */
[----:B------:R-:W-:Y:S02]  /*0900*/  ISETP.GE.U32.AND.EX P0, PT, R12, R3, PT, P0 ;  /* 0x000000030c00720c */ /* 0x000fe40003f06100 */
[----:B------:R-:W-:Y:S02]  /*0910*/  IADD3.X R7, PT, PT, RZ, R8, RZ, P2, !PT ;  /* 0x00000008ff077210 */ /* 0x000fe400017fe4ff */
[----:B------:R-:W-:-:S02]  /*0920*/  ISETP.NE.AND.EX P1, PT, R3, RZ, PT, P1 ;  /* 0x000000ff0300720c */ /* 0x000fc40003f25310 */
[----:B------:R-:W-:Y:S02]  /*0930*/  MOV R3, 0x0 ;  /* 0x0000000000037802 */ /* 0x000fe40000000f00 */
[----:B------:R-:W-:Y:S02]  /*0940*/  SEL R6, R6, R9, P0 ;  /* 0x0000000906067207 */ /* 0x000fe40000000000 */
[----:B------:R-:W-:Y:S02]  /*0950*/  SEL R7, R7, R8, P0 ;  /* 0x0000000807077207 */ /* 0x000fe40000000000 */
[----:B------:R-:W-:Y:S02]  /*0960*/  SEL R6, R6, 0xffffffff, P1 ;  /* 0xffffffff06067807 */ /* 0x000fe40000800000 */
[----:B------:R-:W-:Y:S01]  /*0970*/  SEL R7, R7, 0xffffffff, P1 ;  /* 0xffffffff07077807 */ /* 0x000fe20000800000 */
[----:B------:R-:W-:Y:S06]  /*0980*/  RET.REL.NODEC R2 `(cu_mat_transpose) ;  /* 0xfffffff4029c7950 */ /* 0x000fec0003c3ffff */
.L_x_6:
        /* <DEDUP_REMOVED lines=15> */
.L_x_15:


//--------------------- .text.cu_vector_mul_hadamard --------------------------
	.section	.text.cu_vector_mul_hadamard,"ax",@progbits
	.align	128
        .global         cu_vector_mul_hadamard
        .type           cu_vector_mul_hadamard,@function
        .size           cu_vector_mul_hadamard,(.L_x_18 - cu_vector_mul_hadamard)
        .other          cu_vector_mul_hadamard,@"STO_CUDA_ENTRY STV_DEFAULT"
cu_vector_mul_hadamard:
.text.cu_vector_mul_hadamard:
[----:B------:R-:W-:Y:S01]  /*0000*/  LDC R1, c[0x0][0x37c] ;  /* 0x0000df00ff017b82 */ /* 0x000fe20000000800 */
[----:B------:R-:W0:Y:S01]  /*0010*/  S2R R0, SR_TID.X ;  /* 0x0000000000007919 */ /* 0x000e220000002100 */
[----:B------:R-:W0:Y:S01]  /*0020*/  LDCU UR4, c[0x0][0x360] ;  /* 0x00006c00ff0477ac */ /* 0x000e220008000800 */
[----:B------:R-:W0:Y:S01]  /*0030*/  S2R R3, SR_CTAID.X ;  /* 0x0000000000037919 */ /* 0x000e220000002500 */
[----:B------:R-:W1:Y:S01]  /*0040*/  LDCU.64 UR8, c[0x0][0x390] ;  /* 0x00007200ff0877ac */ /* 0x000e620008000a00 */
[----:B------:R-:W2:Y:S01]  /*0050*/  LDCU UR5, c[0x0][0x370] ;  /* 0x00006e00ff0577ac */ /* 0x000ea20008000800 */
[----:B0-----:R-:W-:Y:S01]  /*0060*/  IMAD R0, R3, UR4, R0 ;  /* 0x0000000403007c24 */ /* 0x001fe2000f8e0200 */
[----:B--2---:R-:W-:-:S04]  /*0070*/  UIMAD UR4, UR4, UR5, URZ ;  /* 0x00000005040472a4 */ /* 0x004fc8000f8e02ff */
[----:B-1----:R-:W-:-:S04]  /*0080*/  ISETP.GE.U32.AND P0, PT, R0, UR8, PT ;  /* 0x0000000800007c0c */ /* 0x002fc8000bf06070 */
[----:B------:R-:W-:-:S13]  /*0090*/  ISETP.GE.U32.AND.EX P0, PT, RZ, UR9, PT, P0 ;  /* 0x00000009ff007c0c */ /* 0x000fda000bf06100 */
[----:B------:R-:W-:Y:S05]  /*00a0*/  @P0 EXIT ;  /* 0x000000000000094d */ /* 0x000fea0003800000 */
[----:B------:R-:W-:Y:S01]  /*00b0*/  IMAD.MOV.U32 R9, RZ, RZ, RZ ;  /* 0x000000ffff097224 */ /* 0x000fe200078e00ff */
[----:B------:R-:W0:Y:S01]  /*00c0*/  LDCU.64 UR6, c[0x0][0x358] ;  /* 0x00006b00ff0677ac */ /* 0x000e220008000a00 */
[----:B------:R-:W1:Y:S05]  /*00d0*/  LDCU.128 UR12, c[0x0][0x380] ;  /* 0x00007000ff0c77ac */ /* 0x000e6a0008000c00 */
.L_x_7:
[C---:B--2---:R-:W-:Y:S01]  /*00e0*/  IMAD.SHL.U32 R2, R0.reuse, 0x4, RZ ;  /* 0x0000000400027824 */ /* 0x044fe200078e00ff */
[----:B------:R-:W-:-:S04]  /*00f0*/  SHF.L.U64.HI R3, R0, 0x2, R9 ;  /* 0x0000000200037819 */ /* 0x000fc80000010209 */
[C---:B-1----:R-:W-:Y:S02]  /*0100*/  IADD3 R4, P0, PT, R2.reuse, UR14, RZ ;  /* 0x0000000e02047c10 */ /* 0x042fe4000ff1e0ff */
[----:B------:R-:W-:Y:S02]  /*0110*/  IADD3 R2, P1, PT, R2, UR12, RZ ;  /* 0x0000000c02027c10 */ /* 0x000fe4000ff3e0ff */
[C---:B------:R-:W-:Y:S02]  /*0120*/  IADD3.X R5, PT, PT, R3.reuse, UR15, RZ, P0, !PT ;  /* 0x0000000f03057c10 */ /* 0x040fe400087fe4ff */
[----:B------:R-:W-:-:S03]  /*0130*/  IADD3.X R3, PT, PT, R3, UR13, RZ, P1, !PT ;  /* 0x0000000d03037c10 */ /* 0x000fc60008ffe4ff */
[----:B0-----:R-:W2:Y:S04]  /*0140*/  LDG.E R4, desc[UR6][R4.64] ;  /* 0x0000000604047981 */ /* 0x001ea8000c1e1900 */
[----:B------:R-:W2:Y:S01]  /*0150*/  LDG.E R7, desc[UR6][R2.64] ;  /* 0x0000000602077981 */ /* 0x000ea2000c1e1900 */
[----:B------:R-:W-:-:S05]  /*0160*/  IADD3 R0, P0, PT, R0, UR4, RZ ;  /* 0x0000000400007c10 */ /* 0x000fca000ff1e0ff */
[----:B------:R-:W-:Y:S01]  /*0170*/  IMAD.X R9, RZ, RZ, R9, P0 ;  /* 0x000000ffff097224 */ /* 0x000fe200000e0609 */
[----:B------:R-:W-:-:S04]  /*0180*/  ISETP.GE.U32.AND P0, PT, R0, UR8, PT ;  /* 0x0000000800007c0c */ /* 0x000fc8000bf06070 */
[----:B------:R-:W-:Y:S01]  /*0190*/  ISETP.GE.U32.AND.EX P0, PT, R9, UR9, PT, P0 ;  /* 0x0000000909007c0c */ /* 0x000fe2000bf06100 */
[----:B--2---:R-:W-:-:S05]  /*01a0*/  FMUL R7, R4, R7 ;  /* 0x0000000704077220 */ /* 0x004fca0000400000 */
[----:B------:R2:W-:Y:S07]  /*01b0*/  STG.E desc[UR6][R2.64], R7 ;  /* 0x0000000702007986 */ /* 0x0005ee000c101906 */
[----:B------:R-:W-:Y:S05]  /*01c0*/  @!P0 BRA `(.L_x_7) ;  /* 0xfffffffc00c48947 */ /* 0x000fea000383ffff */
[----:B------:R-:W-:Y:S05]  /*01d0*/  EXIT ;  /* 0x000000000000794d */ /* 0x000fea0003800000 */
.L_x_8:
        /* <DEDUP_REMOVED lines=10> */
.L_x_18:


//--------------------- .text.cu_vector_mul_scalar --------------------------
	.section	.text.cu_vector_mul_scalar,"ax",@progbits
	.align	128
        .global         cu_vector_mul_scalar
        .type           cu_vector_mul_scalar,@function
        .size           cu_vector_mul_scalar,(.L_x_19 - cu_vector_mul_scalar)
        .other          cu_vector_mul_scalar,@"STO_CUDA_ENTRY STV_DEFAULT"
cu_vector_mul_scalar:
.text.cu_vector_mul_scalar:
        /* <DEDUP_REMOVED lines=13> */
[----:B------:R-:W1:Y:S01]  /*00d0*/  LDCU UR5, c[0x0][0x388] ;  /* 0x00007100ff0577ac */ /* 0x000e620008000800 */
[----:B------:R-:W2:Y:S01]  /*00e0*/  LDCU.64 UR10, c[0x0][0x380] ;  /* 0x00007000ff0a77ac */ /* 0x000ea20008000a00 */
[----:B------:R-:W3:Y:S03]  /*00f0*/  LDCU.64 UR12, c[0x0][0x390] ;  /* 0x00007200ff0c77ac */ /* 0x000ee60008000a00 */
.L_x_9:
[C---:B----4-:R-:W-:Y:S01]  /*0100*/  IMAD.SHL.U32 R4, R0.reuse, 0x4, RZ ;  /* 0x0000000400047824 */ /* 0x050fe200078e00ff */
[----:B------:R-:W-:-:S04]  /*0110*/  SHF.L.U64.HI R5, R0, 0x2, R9 ;  /* 0x0000000200057819 */ /* 0x000fc80000010209 */
[----:B--2---:R-:W-:-:S04]  /*0120*/  IADD3 R2, P0, PT, R4, UR10, RZ ;  /* 0x0000000a04027c10 */ /* 0x004fc8000ff1e0ff */
[----:B------:R-:W-:-:S05]  /*0130*/  IADD3.X R3, PT, PT, R5, UR11, RZ, P0, !PT ;  /* 0x0000000b05037c10 */ /* 0x000fca00087fe4ff */
[----:B0-----:R-:W1:Y:S01]  /*0140*/  LDG.E R2, desc[UR6][R2.64] ;  /* 0x0000000602027981 */ /* 0x001e62000c1e1900 */
[----:B---3--:R-:W-:-:S04]  /*0150*/  IADD3 R4, P0, PT, R4, UR12, RZ ;  /* 0x0000000c04047c10 */ /* 0x008fc8000ff1e0ff */
[----:B------:R-:W-:Y:S02]  /*0160*/  IADD3.X R5, PT, PT, R5, UR13, RZ, P0, !PT ;  /* 0x0000000d05057c10 */ /* 0x000fe400087fe4ff */
[----:B------:R-:W-:-:S05]  /*0170*/  IADD3 R0, P0, PT, R0, UR4, RZ ;  /* 0x0000000400007c10 */ /* 0x000fca000ff1e0ff */
[----:B------:R-:W-:Y:S01]  /*0180*/  IMAD.X R9, RZ, RZ, R9, P0 ;  /* 0x000000ffff097224 */ /* 0x000fe200000e0609 */
[----:B------:R-:W-:-:S04]  /*0190*/  ISETP.GE.U32.AND P0, PT, R0, UR8, PT ;  /* 0x0000000800007c0c */ /* 0x000fc8000bf06070 */
[----:B------:R-:W-:Y:S01]  /*01a0*/  ISETP.GE.U32.AND.EX P0, PT, R9, UR9, PT, P0 ;  /* 0x0000000909007c0c */ /* 0x000fe2000bf06100 */
[----:B-1----:R-:W-:-:S05]  /*01b0*/  FMUL R7, R2, UR5 ;  /* 0x0000000502077c20 */ /* 0x002fca0008400000 */
[----:B------:R4:W-:Y:S07]  /*01c0*/  STG.E desc[UR6][R4.64], R7 ;  /* 0x0000000704007986 */ /* 0x0009ee000c101906 */
[----:B------:R-:W-:Y:S05]  /*01d0*/  @!P0 BRA `(.L_x_9) ;  /* 0xfffffffc00c88947 */ /* 0x000fea000383ffff */
[----:B------:R-:W-:Y:S05]  /*01e0*/  EXIT ;  /* 0x000000000000794d */ /* 0x000fea0003800000 */
.L_x_10:
        /* <DEDUP_REMOVED lines=9> */
.L_x_19:


//--------------------- .text.cu_vector_sub       --------------------------
	.section	.text.cu_vector_sub,"ax",@progbits
	.align	128
        .global         cu_vector_sub
        .type           cu_vector_sub,@function
        .size           cu_vector_sub,(.L_x_20 - cu_vector_sub)
        .other          cu_vector_sub,@"STO_CUDA_ENTRY STV_DEFAULT"
cu_vector_sub:
.text.cu_vector_sub:
        /* <DEDUP_REMOVED lines=13> */
[----:B------:R-:W1:Y:S01]  /*00d0*/  LDCU.64 UR10, c[0x0][0x390] ;  /* 0x00007200ff0a77ac */ /* 0x000e620008000a00 */
[----:B------:R-:W2:Y:S04]  /*00e0*/  LDCU.128 UR12, c[0x0][0x380] ;  /* 0x00007000ff0c77ac */ /* 0x000ea80008000c00 */
.L_x_11:
[C---:B---3--:R-:W-:Y:S01]  /*00f0*/  IMAD.SHL.U32 R6, R0.reuse, 0x4, RZ ;  /* 0x0000000400067824 */ /* 0x048fe200078e00ff */
[----:B------:R-:W-:-:S04]  /*0100*/  SHF.L.U64.HI R7, R0, 0x2, R11 ;  /* 0x0000000200077819 */ /* 0x000fc8000001020b */
[C---:B--2---:R-:W-:Y:S02]  /*0110*/  IADD3 R4, P1, PT, R6.reuse, UR14, RZ ;  /* 0x0000000e06047c10 */ /* 0x044fe4000ff3e0ff */
[----:B------:R-:W-:Y:S02]  /*0120*/  IADD3 R2, P0, PT, R6, UR12, RZ ;  /* 0x0000000c06027c10 */ /* 0x000fe4000ff1e0ff */
[C---:B------:R-:W-:Y:S02]  /*0130*/  IADD3.X R5, PT, PT, R7.reuse, UR15, RZ, P1, !PT ;  /* 0x0000000f07057c10 */ /* 0x040fe40008ffe4ff */
[----:B------:R-:W-:-:S04]  /*0140*/  IADD3.X R3, PT, PT, R7, UR13, RZ, P0, !PT ;  /* 0x0000000d07037c10 */ /* 0x000fc800087fe4ff */
[----:B0-----:R-:W2:Y:S04]  /*0150*/  LDG.E R5, desc[UR6][R4.64] ;  /* 0x0000000604057981 */ /* 0x001ea8000c1e1900 */
[----:B------:R-:W2:Y:S01]  /*0160*/  LDG.E R2, desc[UR6][R2.64] ;  /* 0x0000000602027981 */ /* 0x000ea2000c1e1900 */
[----:B-1----:R-:W-:-:S04]  /*0170*/  IADD3 R6, P0, PT, R6, UR10, RZ ;  /* 0x0000000a06067c10 */ /* 0x002fc8000ff1e0ff */
[----:B------:R-:W-:Y:S02]  /*0180*/  IADD3.X R7, PT, PT, R7, UR11, RZ, P0, !PT ;  /* 0x0000000b07077c10 */ /* 0x000fe400087fe4ff */
[----:B------:R-:W-:-:S05]  /*0190*/  IADD3 R0, P0, PT, R0, UR4, RZ ;  /* 0x0000000400007c10 */ /* 0x000fca000ff1e0ff */
[----:B------:R-:W-:Y:S01]  /*01a0*/  IMAD.X R11, RZ, RZ, R11, P0 ;  /* 0x000000ffff0b7224 */ /* 0x000fe200000e060b */
[----:B------:R-:W-:-:S04]  /*01b0*/  ISETP.GE.U32.AND P0, PT, R0, UR8, PT ;  /* 0x0000000800007c0c */ /* 0x000fc8000bf06070 */
[----:B------:R-:W-:Y:S01]  /*01c0*/  ISETP.GE.U32.AND.EX P0, PT, R11, UR9, PT, P0 ;  /* 0x000000090b007c0c */ /* 0x000fe2000bf06100 */
[----:B--2---:R-:W-:-:S05]  /*01d0*/  FADD R9, R2, -R5 ;  /* 0x8000000502097221 */ /* 0x004fca0000000000 */
[----:B------:R3:W-:Y:S07]  /*01e0*/  STG.E desc[UR6][R6.64], R9 ;  /* 0x0000000906007986 */ /* 0x0007ee000c101906 */
[----:B------:R-:W-:Y:S05]  /*01f0*/  @!P0 BRA `(.L_x_11) ;  /* 0xfffffffc00bc8947 */ /* 0x000fea000383ffff */
[----:B------:R-:W-:Y:S05]  /*0200*/  EXIT ;  /* 0x000000000000794d */ /* 0x000fea0003800000 */
.L_x_12:
        /* <DEDUP_REMOVED lines=15> */
.L_x_20:


//--------------------- .text.cu_vector_add       --------------------------
	.section	.text.cu_vector_add,"ax",@progbits
	.align	128
        .global         cu_vector_add
        .type           cu_vector_add,@function
        .size           cu_vector_add,(.L_x_21 - cu_vector_add)
        .other          cu_vector_add,@"STO_CUDA_ENTRY STV_DEFAULT"
cu_vector_add:
.text.cu_vector_add:
        /* <DEDUP_REMOVED lines=15> */
.L_x_13:
        /* <DEDUP_REMOVED lines=14> */
[----:B--2---:R-:W-:-:S05]  /*01d0*/  FADD R9, R2, R5 ;  /* 0x0000000502097221 */ /* 0x004fca0000000000 */
[----:B------:R3:W-:Y:S07]  /*01e0*/  STG.E desc[UR6][R6.64], R9 ;  /* 0x0000000906007986 */ /* 0x0007ee000c101906 */
[----:B------:R-:W-:Y:S05]  /*01f0*/  @!P0 BRA `(.L_x_13) ;  /* 0xfffffffc00bc8947 */ /* 0x000fea000383ffff */
[----:B------:R-:W-:Y:S05]  /*0200*/  EXIT ;  /* 0x000000000000794d */ /* 0x000fea0003800000 */
.L_x_14:
        /* <DEDUP_REMOVED lines=15> */
.L_x_21:


//--------------------- .nv.shared.reserved.0     --------------------------
	.section	.nv.shared.reserved.0,"aw",@nobits
	.weak		__nv_reservedSMEM_offset_0_alias
	.size		__nv_reservedSMEM_offset_0_alias, 0, 64
	.other		__nv_reservedSMEM_offset_0_alias,@"STO_CUDA_RESERVED_SHARED STV_DEFAULT"
__nv_reservedSMEM_offset_0_alias:
	.zero		0
	.zero		64


//--------------------- .nv.constant0.cu_mat_mul  --------------------------
	.section	.nv.constant0.cu_mat_mul,"a",@progbits
	.sectionflags	@""
	.align	4
.nv.constant0.cu_mat_mul:
	.zero		944


//--------------------- .nv.constant0.cu_mat_transpose --------------------------
	.section	.nv.constant0.cu_mat_transpose,"a",@progbits
	.sectionflags	@""
	.align	4
.nv.constant0.cu_mat_transpose:
	.zero		928


//--------------------- .nv.constant0.cu_vector_mul_hadamard --------------------------
	.section	.nv.constant0.cu_vector_mul_hadamard,"a",@progbits
	.sectionflags	@""
	.align	4
.nv.constant0.cu_vector_mul_hadamard:
	.zero		920


//--------------------- .nv.constant0.cu_vector_mul_scalar --------------------------
	.section	.nv.constant0.cu_vector_mul_scalar,"a",@progbits
	.sectionflags	@""
	.align	4
.nv.constant0.cu_vector_mul_scalar:
	.zero		928


//--------------------- .nv.constant0.cu_vector_sub --------------------------
	.section	.nv.constant0.cu_vector_sub,"a",@progbits
	.sectionflags	@""
	.align	4
.nv.constant0.cu_vector_sub:
	.zero		928


//--------------------- .nv.constant0.cu_vector_add --------------------------
	.section	.nv.constant0.cu_vector_add,"a",@progbits
	.sectionflags	@""
	.align	4
.nv.constant0.cu_vector_add:
	.zero		928


//--------------------- SYMBOLS --------------------------

	.type		.nv.reservedSmem.offset0,@object
	.size		.nv.reservedSmem.offset0,0x4
